//
// Generated by NVIDIA NVVM Compiler
//
// Compiler Build ID: CL-36424714
// Cuda compilation tools, release 13.0, V13.0.88
// Based on NVVM 20.0.0
//

.version 9.0
.target sm_100
.address_size 64

	// .globl	_Z5gaussiiPfS_S_S_S_S_f

.visible .entry _Z5gaussiiPfS_S_S_S_S_f(
	.param .u32 _Z5gaussiiPfS_S_S_S_S_f_param_0,
	.param .u32 _Z5gaussiiPfS_S_S_S_S_f_param_1,
	.param .u64 .ptr .align 1 _Z5gaussiiPfS_S_S_S_S_f_param_2,
	.param .u64 .ptr .align 1 _Z5gaussiiPfS_S_S_S_S_f_param_3,
	.param .u64 .ptr .align 1 _Z5gaussiiPfS_S_S_S_S_f_param_4,
	.param .u64 .ptr .align 1 _Z5gaussiiPfS_S_S_S_S_f_param_5,
	.param .u64 .ptr .align 1 _Z5gaussiiPfS_S_S_S_S_f_param_6,
	.param .u64 .ptr .align 1 _Z5gaussiiPfS_S_S_S_S_f_param_7,
	.param .f32 _Z5gaussiiPfS_S_S_S_S_f_param_8
)
{
	.reg .pred 	%p<7>;
	.reg .b32 	%r<17>;
	.reg .b32 	%f<34>;
	.reg .b64 	%rd<29>;
	.reg .b64 	%fd<12>;

	ld.param.u32 	%r3, [_Z5gaussiiPfS_S_S_S_S_f_param_0];
	ld.param.u32 	%r4, [_Z5gaussiiPfS_S_S_S_S_f_param_1];
	ld.param.u64 	%rd2, [_Z5gaussiiPfS_S_S_S_S_f_param_3];
	ld.param.u64 	%rd3, [_Z5gaussiiPfS_S_S_S_S_f_param_4];
	ld.param.u64 	%rd4, [_Z5gaussiiPfS_S_S_S_S_f_param_5];
	ld.param.u64 	%rd5, [_Z5gaussiiPfS_S_S_S_S_f_param_6];
	ld.param.u64 	%rd6, [_Z5gaussiiPfS_S_S_S_S_f_param_7];
	ld.param.f32 	%f1, [_Z5gaussiiPfS_S_S_S_S_f_param_8];
	mov.u32 	%r6, %tid.y;
	mov.u32 	%r7, %ctaid.y;
	mov.u32 	%r8, %ntid.y;
	mad.lo.s32 	%r9, %r7, %r8, %r6;
	mov.u32 	%r10, %tid.x;
	mov.u32 	%r11, %ctaid.x;
	mov.u32 	%r12, %ntid.x;
	mad.lo.s32 	%r2, %r11, %r12, %r10;
	setp.ge.s32 	%p1, %r2, %r3;
	setp.ge.s32 	%p2, %r9, %r4;
	or.pred  	%p3, %p1, %p2;
	@%p3 bra 	$L__BB0_3;
	setp.lt.u32 	%p4, %r9, 2;
	setp.lt.s32 	%p5, %r2, 2;
	or.pred  	%p6, %p4, %p5;
	@%p6 bra 	$L__BB0_3;
	ld.param.u64 	%rd28, [_Z5gaussiiPfS_S_S_S_S_f_param_2];
	mul.lo.s32 	%r13, %r9, %r3;
	cvta.to.global.u64 	%rd7, %rd3;
	cvta.to.global.u64 	%rd8, %rd2;
	cvta.to.global.u64 	%rd9, %rd28;
	sub.s32 	%r14, %r13, %r3;
	add.s32 	%r15, %r14, %r2;
	add.s32 	%r16, %r13, %r2;
	mul.wide.s32 	%rd10, %r16, 4;
	add.s64 	%rd11, %rd9, %rd10;
	ld.global.f32 	%f2, [%rd11];
	mul.f32 	%f3, %f1, %f2;
	cvt.f64.f32 	%fd1, %f3;
	mov.f32 	%f4, 0f3F800000;
	sub.f32 	%f5, %f4, %f1;
	cvt.f64.f32 	%fd2, %f5;
	mul.f64 	%fd3, %fd2, 0d3FD0000000000000;
	ld.global.f32 	%f6, [%rd11+4];
	ld.global.f32 	%f7, [%rd11+-4];
	add.f32 	%f8, %f6, %f7;
	mul.wide.s32 	%rd12, %r15, 4;
	add.s64 	%rd13, %rd9, %rd12;
	ld.global.f32 	%f9, [%rd13];
	add.f32 	%f10, %f8, %f9;
	mul.wide.s32 	%rd14, %r3, 4;
	add.s64 	%rd15, %rd11, %rd14;
	ld.global.f32 	%f11, [%rd15];
	add.f32 	%f12, %f10, %f11;
	cvt.f64.f32 	%fd4, %f12;
	fma.rn.f64 	%fd5, %fd3, %fd4, %fd1;
	cvt.rn.f32.f64 	%f13, %fd5;
	cvta.to.global.u64 	%rd16, %rd4;
	add.s64 	%rd17, %rd16, %rd10;
	st.global.f32 	[%rd17], %f13;
	add.s64 	%rd18, %rd8, %rd10;
	ld.global.f32 	%f14, [%rd18];
	mul.f32 	%f15, %f1, %f14;
	cvt.f64.f32 	%fd6, %f15;
	ld.global.f32 	%f16, [%rd18+4];
	ld.global.f32 	%f17, [%rd18+-4];
	add.f32 	%f18, %f16, %f17;
	add.s64 	%rd19, %rd8, %rd12;
	ld.global.f32 	%f19, [%rd19];
	add.f32 	%f20, %f18, %f19;
	add.s64 	%rd20, %rd18, %rd14;
	ld.global.f32 	%f21, [%rd20];
	add.f32 	%f22, %f20, %f21;
	cvt.f64.f32 	%fd7, %f22;
	fma.rn.f64 	%fd8, %fd3, %fd7, %fd6;
	cvt.rn.f32.f64 	%f23, %fd8;
	cvta.to.global.u64 	%rd21, %rd5;
	add.s64 	%rd22, %rd21, %rd10;
	st.global.f32 	[%rd22], %f23;
	add.s64 	%rd23, %rd7, %rd10;
	ld.global.f32 	%f24, [%rd23];
	mul.f32 	%f25, %f1, %f24;
	cvt.f64.f32 	%fd9, %f25;
	ld.global.f32 	%f26, [%rd23+4];
	ld.global.f32 	%f27, [%rd23+-4];
	add.f32 	%f28, %f26, %f27;
	add.s64 	%rd24, %rd7, %rd12;
	ld.global.f32 	%f29, [%rd24];
	add.f32 	%f30, %f28, %f29;
	add.s64 	%rd25, %rd23, %rd14;
	ld.global.f32 	%f31, [%rd25];
	add.f32 	%f32, %f30, %f31;
	cvt.f64.f32 	%fd10, %f32;
	fma.rn.f64 	%fd11, %fd3, %fd10, %fd9;
	cvt.rn.f32.f64 	%f33, %fd11;
	cvta.to.global.u64 	%rd26, %rd6;
	add.s64 	%rd27, %rd26, %rd10;
	st.global.f32 	[%rd27], %f33;
$L__BB0_3:
	ret;

}


// ===== COMPILED SASS (sm_100) =====

	.target	sm_100

	.elftype	@"ET_EXEC"


//--------------------- .note.nv.tkinfo           --------------------------
	.section	.note.nv.tkinfo,"",@"SHT_NOTE"
	.sectionflags	@"SHF_NOTE_NV_TKINFO"
	.tkinfo
        /*0018*/ 	.word	0x00000002
        /*0030*/ 	.string	""
        /*0030*/ 	.string	"ptxas"
        /*0030*/ 	.string	"Cuda compilation tools, release 13.0, V13.0.88"
        /*0030*/ 	.string	"Build cuda_13.0.r13.0/compiler.36424714_0"
        /*0030*/ 	.string	"-arch sm_100 -m 64 "



//--------------------- .note.nv.cuinfo           --------------------------
	.section	.note.nv.cuinfo,"",@"SHT_NOTE"
	.sectionflags	@"SHF_NOTE_NV_CUINFO"
        /*0018*/ 	.short	0x0002
        /*001a*/ 	.short	0x0064
        /*001c*/ 	.short	0x0082
	.zero		2


//--------------------- .nv.info                  --------------------------
	.section	.nv.info,"",@"SHT_CUDA_INFO"
	.align	4


	//----- nvinfo : EIATTR_REGCOUNT
	.align		4
        /*0000*/ 	.byte	0x04, 0x2f
        /*0002*/ 	.short	(.L_1 - .L_0)
	.align		4
.L_0:
        /*0004*/ 	.word	index@(_Z5gaussiiPfS_S_S_S_S_f)
        /*0008*/ 	.word	0x00000019


	//----- nvinfo : EIATTR_FRAME_SIZE
	.align		4
.L_1:
        /*000c*/ 	.byte	0x04, 0x11
        /*000e*/ 	.short	(.L_3 - .L_2)
	.align		4
.L_2:
        /*0010*/ 	.word	index@(_Z5gaussiiPfS_S_S_S_S_f)
        /*0014*/ 	.word	0x00000000


	//----- nvinfo : EIATTR_MIN_STACK_SIZE
	.align		4
.L_3:
        /*0018*/ 	.byte	0x04, 0x12
        /*001a*/ 	.short	(.L_5 - .L_4)
	.align		4
.L_4:
        /*001c*/ 	.word	index@(_Z5gaussiiPfS_S_S_S_S_f)
        /*0020*/ 	.word	0x00000000
.L_5:


//--------------------- .nv.compat                --------------------------
	.section	.nv.compat,"",@"SHT_CUDA_COMPAT_INFO"
	.align	4
        /*0000*/ 	.byte	0x02, 0x09, 0x00, 0x00, 0x02, 0x02, 0x01, 0x00, 0x02, 0x05, 0x05, 0x00, 0x03, 0x07, 0x01, 0x01
        /*0010*/ 	.byte	0x02, 0x03, 0x00, 0x00, 0x02, 0x06, 0x01, 0x00, 0x04, 0x0b, 0x08, 0x00, 0x01, 0x00, 0x00, 0x00
        /*0020*/ 	.byte	0x00, 0x00, 0x00, 0x00


//--------------------- .nv.info._Z5gaussiiPfS_S_S_S_S_f --------------------------
	.section	.nv.info._Z5gaussiiPfS_S_S_S_S_f,"",@"SHT_CUDA_INFO"
	.sectionflags	@""
	.align	4


	//----- nvinfo : EIATTR_CUDA_API_VERSION
	.align		4
        /*0000*/ 	.byte	0x04, 0x37
        /*0002*/ 	.short	(.L_7 - .L_6)
.L_6:
        /*0004*/ 	.word	0x00000082


	//----- nvinfo : EIATTR_KPARAM_INFO
	.align		4
.L_7:
        /*0008*/ 	.byte	0x04, 0x17
        /*000a*/ 	.short	(.L_9 - .L_8)
.L_8:
        /*000c*/ 	.word	0x00000000
        /*0010*/ 	.short	0x0008
        /*0012*/ 	.short	0x0038
        /*0014*/ 	.byte	0x00, 0xf0, 0x11, 0x00


	//----- nvinfo : EIATTR_KPARAM_INFO
	.align		4
.L_9:
        /*0018*/ 	.byte	0x04, 0x17
        /*001a*/ 	.short	(.L_11 - .L_10)
.L_10:
        /*001c*/ 	.word	0x00000000
        /*0020*/ 	.short	0x0007
        /*0022*/ 	.short	0x0030
        /*0024*/ 	.byte	0x00, 0xf5, 0x21, 0x00


	//----- nvinfo : EIATTR_KPARAM_INFO
	.align		4
.L_11:
        /*0028*/ 	.byte	0x04, 0x17
        /*002a*/ 	.short	(.L_13 - .L_12)
.L_12:
        /*002c*/ 	.word	0x00000000
        /*0030*/ 	.short	0x0006
        /*0032*/ 	.short	0x0028
        /*0034*/ 	.byte	0x00, 0xf5, 0x21, 0x00


	//----- nvinfo : EIATTR_KPARAM_INFO
	.align		4
.L_13:
        /*0038*/ 	.byte	0x04, 0x17
        /*003a*/ 	.short	(.L_15 - .L_14)
.L_14:
        /*003c*/ 	.word	0x00000000
        /*0040*/ 	.short	0x0005
        /*0042*/ 	.short	0x0020
        /*0044*/ 	.byte	0x00, 0xf5, 0x21, 0x00


	//----- nvinfo : EIATTR_KPARAM_INFO
	.align		4
.L_15:
        /*0048*/ 	.byte	0x04, 0x17
        /*004a*/ 	.short	(.L_17 - .L_16)
.L_16:
        /*004c*/ 	.word	0x00000000
        /*0050*/ 	.short	0x0004
        /*0052*/ 	.short	0x0018
        /*0054*/ 	.byte	0x00, 0xf5, 0x21, 0x00


	//----- nvinfo : EIATTR_KPARAM_INFO
	.align		4
.L_17:
        /*0058*/ 	.byte	0x04, 0x17
        /*005a*/ 	.short	(.L_19 - .L_18)
.L_18:
        /*005c*/ 	.word	0x00000000
        /*0060*/ 	.short	0x0003
        /*0062*/ 	.short	0x0010
        /*0064*/ 	.byte	0x00, 0xf5, 0x21, 0x00


	//----- nvinfo : EIATTR_KPARAM_INFO
	.align		4
.L_19:
        /*0068*/ 	.byte	0x04, 0x17
        /*006a*/ 	.short	(.L_21 - .L_20)
.L_20:
        /*006c*/ 	.word	0x00000000
        /*0070*/ 	.short	0x0002
        /*0072*/ 	.short	0x0008
        /*0074*/ 	.byte	0x00, 0xf5, 0x21, 0x00


	//----- nvinfo : EIATTR_KPARAM_INFO
	.align		4
.L_21:
        /*0078*/ 	.byte	0x04, 0x17
        /*007a*/ 	.short	(.L_23 - .L_22)
.L_22:
        /*007c*/ 	.word	0x00000000
        /*0080*/ 	.short	0x0001
        /*0082*/ 	.short	0x0004
        /*0084*/ 	.byte	0x00, 0xf0, 0x11, 0x00


	//----- nvinfo : EIATTR_KPARAM_INFO
	.align		4
.L_23:
        /*0088*/ 	.byte	0x04, 0x17
        /*008a*/ 	.short	(.L_25 - .L_24)
.L_24:
        /*008c*/ 	.word	0x00000000
        /*0090*/ 	.short	0x0000
        /*0092*/ 	.short	0x0000
        /*0094*/ 	.byte	0x00, 0xf0, 0x11, 0x00


	//----- nvinfo : EIATTR_SPARSE_MMA_MASK
	.align		4
.L_25:
        /*0098*/ 	.byte	0x03, 0x50
        /*009a*/ 	.short	0x0000


	//----- nvinfo : EIATTR_MAXREG_COUNT
	.align		4
        /*009c*/ 	.byte	0x03, 0x1b
        /*009e*/ 	.short	0x00ff


	//----- nvinfo : EIATTR_MERCURY_ISA_VERSION
	.align		4
        /*00a0*/ 	.byte	0x03, 0x5f
        /*00a2*/ 	.short	0x0101


	//----- nvinfo : EIATTR_VRC_CTA_INIT_COUNT
	.align		4
        /*00a4*/ 	.byte	0x02, 0x4a
	.zero		1
	.zero		1


	//----- nvinfo : EIATTR_EXIT_INSTR_OFFSETS
	.align		4
        /*00a8*/ 	.byte	0x04, 0x1c
        /*00aa*/ 	.short	(.L_27 - .L_26)


	//   ....[0]....
.L_26:
        /*00ac*/ 	.word	0x000000c0


	//   ....[1]....
        /*00b0*/ 	.word	0x000000f0


	//   ....[2]....
        /*00b4*/ 	.word	0x00000540


	//----- nvinfo : EIATTR_CBANK_PARAM_SIZE
	.align		4
.L_27:
        /*00b8*/ 	.byte	0x03, 0x19
        /*00ba*/ 	.short	0x003c


	//----- nvinfo : EIATTR_PARAM_CBANK
	.align		4
        /*00bc*/ 	.byte	0x04, 0x0a
        /*00be*/ 	.short	(.L_29 - .L_28)
	.align		4
.L_28:
        /*00c0*/ 	.word	index@(.nv.constant0._Z5gaussiiPfS_S_S_S_S_f)
        /*00c4*/ 	.short	0x0380
        /*00c6*/ 	.short	0x003c


	//----- nvinfo : EIATTR_SW_WAR
	.align		4
.L_29:
        /*00c8*/ 	.byte	0x04, 0x36
        /*00ca*/ 	.short	(.L_31 - .L_30)
.L_30:
        /*00cc*/ 	.word	0x00000008
.L_31:


//--------------------- .nv.callgraph             --------------------------
	.section	.nv.callgraph,"",@"SHT_CUDA_CALLGRAPH"
	.align	4
	.sectionentsize	8
	.align		4
        /*0000*/ 	.word	0x00000000
	.align		4
        /*0004*/ 	.word	0xffffffff
	.align		4
        /*0008*/ 	.word	0x00000000
	.align		4
        /*000c*/ 	.word	0xfffffffe
	.align		4
        /*0010*/ 	.word	0x00000000
	.align		4
        /*0014*/ 	.word	0xfffffffd
	.align		4
        /*0018*/ 	.word	0x00000000
	.align		4
        /*001c*/ 	.word	0xfffffffc


//--------------------- .text._Z5gaussiiPfS_S_S_S_S_f --------------------------
	.section	.text._Z5gaussiiPfS_S_S_S_S_f,"ax",@progbits
	.align	128
        .global         _Z5gaussiiPfS_S_S_S_S_f
        .type           _Z5gaussiiPfS_S_S_S_S_f,@function
        .size           _Z5gaussiiPfS_S_S_S_S_f,(.L_x_1 - _Z5gaussiiPfS_S_S_S_S_f)
        .other          _Z5gaussiiPfS_S_S_S_S_f,@"STO_CUDA_ENTRY STV_DEFAULT"
_Z5gaussiiPfS_S_S_S_S_f:
.text._Z5gaussiiPfS_S_S_S_S_f:
[----:B------:R-:W-:Y:S01]  /*0000*/  LDC R1, c[0x0][0x37c] ;  /* 0x0000df00ff017b82 */ /* 0x000fe20000000800 */
[----:B------:R-:W0:Y:S07]  /*0010*/  S2R R5, SR_TID.Y ;  /* 0x0000000000057919 */ /* 0x000e2e0000002200 */
[----:B------:R-:W0:Y:S01]  /*0020*/  S2UR UR4, SR_CTAID.Y ;  /* 0x00000000000479c3 */ /* 0x000e220000002600 */
[----:B------:R-:W1:Y:S07]  /*0030*/  S2R R7, SR_TID.X ;  /* 0x0000000000077919 */ /* 0x000e6e0000002100 */
[----:B------:R-:W0:Y:S08]  /*0040*/  LDC R0, c[0x0][0x364] ;  /* 0x0000d900ff007b82 */ /* 0x000e300000000800 */
[----:B------:R-:W1:Y:S08]  /*0050*/  S2UR UR5, SR_CTAID.X ;  /* 0x00000000000579c3 */ /* 0x000e700000002500 */
[----:B------:R-:W1:Y:S08]  /*0060*/  LDC R4, c[0x0][0x360] ;  /* 0x0000d800ff047b82 */ /* 0x000e700000000800 */
[----:B------:R-:W2:Y:S01]  /*0070*/  LDC.64 R2, c[0x0][0x380] ;  /* 0x0000e000ff027b82 */ /* 0x000ea20000000a00 */
[----:B0-----:R-:W-:-:S02]  /*0080*/  IMAD R5, R0, UR4, R5 ;  /* 0x0000000400057c24 */ /* 0x001fc4000f8e0205 */
[----:B-1----:R-:W-:-:S03]  /*0090*/  IMAD R7, R4, UR5, R7 ;  /* 0x0000000504077c24 */ /* 0x002fc6000f8e0207 */
[----:B--2---:R-:W-:-:S04]  /*00a0*/  ISETP.GE.AND P0, PT, R5, R3, PT ;  /* 0x000000030500720c */ /* 0x004fc80003f06270 */
[----:B------:R-:W-:-:S13]  /*00b0*/  ISETP.GE.OR P0, PT, R7, R2, P0 ;  /* 0x000000020700720c */ /* 0x000fda0000706670 */
[----:B------:R-:W-:Y:S05]  /*00c0*/  @P0 EXIT ;  /* 0x000000000000094d */ /* 0x000fea0003800000 */
[----:B------:R-:W-:-:S04]  /*00d0*/  ISETP.GE.AND P0, PT, R7, 0x2, PT ;  /* 0x000000020700780c */ /* 0x000fc80003f06270 */
[----:B------:R-:W-:-:S13]  /*00e0*/  ISETP.LT.U32.OR P0, PT, R5, 0x2, !P0 ;  /* 0x000000020500780c */ /* 0x000fda0004701470 */
[----:B------:R-:W-:Y:S05]  /*00f0*/  @P0 EXIT ;  /* 0x000000000000094d */ /* 0x000fea0003800000 */
[----:B------:R-:W0:Y:S01]  /*0100*/  LDC.64 R12, c[0x0][0x388] ;  /* 0x0000e200ff0c7b82 */ /* 0x000e220000000a00 */
[----:B------:R-:W1:Y:S01]  /*0110*/  LDCU.64 UR4, c[0x0][0x358] ;  /* 0x00006b00ff0477ac */ /* 0x000e620008000a00 */
[CC--:B------:R-:W-:Y:S02]  /*0120*/  IMAD R4, R5.reuse, R2.reuse, -R2 ;  /* 0x0000000205047224 */ /* 0x0c0fe400078e0a02 */
[----:B------:R-:W-:-:S03]  /*0130*/  IMAD R0, R5, R2, R7 ;  /* 0x0000000205007224 */ /* 0x000fc600078e0207 */
[----:B------:R-:W-:Y:S01]  /*0140*/  IADD3 R3, PT, PT, R7, R4, RZ ;  /* 0x0000000407037210 */ /* 0x000fe20007ffe0ff */
[----:B------:R-:W2:Y:S01]  /*0150*/  LDC R6, c[0x0][0x3b8] ;  /* 0x0000ee00ff067b82 */ /* 0x000ea20000000800 */
[----:B0-----:R-:W-:-:S04]  /*0160*/  IMAD.WIDE R8, R0, 0x4, R12 ;  /* 0x0000000400087825 */ /* 0x001fc800078e020c */
[----:B------:R-:W-:Y:S01]  /*0170*/  IMAD.WIDE R12, R3, 0x4, R12 ;  /* 0x00000004030c7825 */ /* 0x000fe200078e020c */
[----:B-1----:R-:W3:Y:S04]  /*0180*/  LDG.E R10, desc[UR4][R8.64+0x4] ;  /* 0x00000404080a7981 */ /* 0x002ee8000c1e1900 */
[----:B------:R-:W3:Y:S01]  /*0190*/  LDG.E R11, desc[UR4][R8.64+-0x4] ;  /* 0xfffffc04080b7981 */ /* 0x000ee2000c1e1900 */
[----:B------:R-:W-:-:S03]  /*01a0*/  IMAD.WIDE R14, R2, 0x4, R8 ;  /* 0x00000004020e7825 */ /* 0x000fc600078e0208 */
[----:B------:R-:W4:Y:S04]  /*01b0*/  LDG.E R13, desc[UR4][R12.64] ;  /* 0x000000040c0d7981 */ /* 0x000f28000c1e1900 */
[----:B------:R-:W5:Y:S04]  /*01c0*/  LDG.E R7, desc[UR4][R8.64] ;  /* 0x0000000408077981 */ /* 0x000f68000c1e1900 */
[----:B------:R-:W5:Y:S01]  /*01d0*/  LDG.E R14, desc[UR4][R14.64] ;  /* 0x000000040e0e7981 */ /* 0x000f62000c1e1900 */
[----:B--2---:R-:W-:-:S04]  /*01e0*/  FADD R16, -R6, 1 ;  /* 0x3f80000006107421 */ /* 0x004fc80000000100 */
[----:B------:R-:W0:Y:S02]  /*01f0*/  F2F.F64.F32 R4, R16 ;  /* 0x0000001000047310 */ /* 0x000e240000201800 */
[----:B0-----:R-:W-:Y:S01]  /*0200*/  DMUL R4, R4, 0.25 ;  /* 0x3fd0000004047828 */ /* 0x001fe20000000000 */
[----:B---3--:R-:W-:-:S04]  /*0210*/  FADD R10, R10, R11 ;  /* 0x0000000b0a0a7221 */ /* 0x008fc80000000000 */
[----:B----4-:R-:W-:Y:S02]  /*0220*/  FADD R17, R10, R13 ;  /* 0x0000000d0a117221 */ /* 0x010fe40000000000 */
[----:B------:R-:W0:Y:S01]  /*0230*/  LDC.64 R12, c[0x0][0x3a0] ;  /* 0x0000e800ff0c7b82 */ /* 0x000e220000000a00 */
[----:B-----5:R-:W-:Y:S01]  /*0240*/  FMUL R7, R7, R6 ;  /* 0x0000000607077220 */ /* 0x020fe20000400000 */
[----:B------:R-:W-:-:S03]  /*0250*/  FADD R17, R17, R14 ;  /* 0x0000000e11117221 */ /* 0x000fc60000000000 */
[----:B------:R-:W-:Y:S03]  /*0260*/  F2F.F64.F32 R10, R7 ;  /* 0x00000007000a7310 */ /* 0x000fe60000201800 */
[----:B------:R-:W1:Y:S05]  /*0270*/  LDC.64 R14, c[0x0][0x390] ;  /* 0x0000e400ff0e7b82 */ /* 0x000e6a0000000a00 */
[----:B------:R-:W2:Y:S02]  /*0280*/  F2F.F64.F32 R8, R17 ;  /* 0x0000001100087310 */ /* 0x000ea40000201800 */
[----:B--2---:R-:W-:-:S06]  /*0290*/  DFMA R8, R4, R8, R10 ;  /* 0x000000080408722b */ /* 0x004fcc000000000a */
[----:B------:R-:W2:Y:S01]  /*02a0*/  F2F.F32.F64 R19, R8 ;  /* 0x0000000800137310 */ /* 0x000ea20000301000 */
[----:B0-----:R-:W-:-:S04]  /*02b0*/  IMAD.WIDE R10, R0, 0x4, R12 ;  /* 0x00000004000a7825 */ /* 0x001fc800078e020c */
[----:B-1----:R-:W-:-:S04]  /*02c0*/  IMAD.WIDE R12, R0, 0x4, R14 ;  /* 0x00000004000c7825 */ /* 0x002fc800078e020e */
[----:B------:R-:W-:Y:S01]  /*02d0*/  IMAD.WIDE R14, R3, 0x4, R14 ;  /* 0x00000004030e7825 */ /* 0x000fe200078e020e */
[----:B--2---:R0:W-:Y:S03]  /*02e0*/  STG.E desc[UR4][R10.64], R19 ;  /* 0x000000130a007986 */ /* 0x0041e6000c101904 */
[----:B------:R-:W-:Y:S01]  /*02f0*/  IMAD.WIDE R16, R2, 0x4, R12 ;  /* 0x0000000402107825 */ /* 0x000fe200078e020c */
[----:B------:R-:W2:Y:S04]  /*0300*/  LDG.E R18, desc[UR4][R12.64+0x4] ;  /* 0x000004040c127981 */ /* 0x000ea8000c1e1900 */
[----:B------:R-:W2:Y:S04]  /*0310*/  LDG.E R21, desc[UR4][R12.64+-0x4] ;  /* 0xfffffc040c157981 */ /* 0x000ea8000c1e1900 */
[----:B------:R-:W3:Y:S04]  /*0320*/  LDG.E R15, desc[UR4][R14.64] ;  /* 0x000000040e0f7981 */ /* 0x000ee8000c1e1900 */
[----:B------:R-:W4:Y:S04]  /*0330*/  LDG.E R7, desc[UR4][R12.64] ;  /* 0x000000040c077981 */ /* 0x000f28000c1e1900 */
[----:B------:R-:W5:Y:S01]  /*0340*/  LDG.E R17, desc[UR4][R16.64] ;  /* 0x0000000410117981 */ /* 0x000f62000c1e1900 */
[----:B--2---:R-:W-:-:S02]  /*0350*/  FADD R18, R18, R21 ;  /* 0x0000001512127221 */ /* 0x004fc40000000000 */
[----:B------:R-:W1:Y:S02]  /*0360*/  LDC.64 R20, c[0x0][0x398] ;  /* 0x0000e600ff147b82 */ /* 0x000e640000000a00 */
[----:B---3--:R-:W-:Y:S01]  /*0370*/  FADD R18, R18, R15 ;  /* 0x0000000f12127221 */ /* 0x008fe20000000000 */
[----:B----4-:R-:W-:-:S03]  /*0380*/  FMUL R7, R7, R6 ;  /* 0x0000000607077220 */ /* 0x010fc60000400000 */
[----:B-----5:R-:W-:Y:S01]  /*0390*/  FADD R22, R18, R17 ;  /* 0x0000001112167221 */ /* 0x020fe20000000000 */
[----:B------:R-:W-:Y:S01]  /*03a0*/  F2F.F64.F32 R8, R7 ;  /* 0x0000000700087310 */ /* 0x000fe20000201800 */
[----:B0-----:R-:W0:Y:S07]  /*03b0*/  LDC.64 R18, c[0x0][0x3a8] ;  /* 0x0000ea00ff127b82 */ /* 0x001e2e0000000a00 */
[----:B------:R-:W2:Y:S02]  /*03c0*/  F2F.F64.F32 R10, R22 ;  /* 0x00000016000a7310 */ /* 0x000ea40000201800 */
[----:B--2---:R-:W-:-:S10]  /*03d0*/  DFMA R8, R4, R10, R8 ;  /* 0x0000000a0408722b */ /* 0x004fd40000000008 */
        /* <DEDUP_REMOVED lines=8> */
[----:B------:R-:W3:Y:S01]  /*0460*/  LDG.E R14, desc[UR4][R14.64] ;  /* 0x000000040e0e7981 */ /* 0x000ee2000c1e1900 */
[----:B0-----:R-:W0:Y:S03]  /*0470*/  LDC.64 R8, c[0x0][0x3b0] ;  /* 0x0000ec00ff087b82 */ /* 0x001e260000000a00 */
[----:B------:R-:W4:Y:S04]  /*0480*/  LDG.E R16, desc[UR4][R16.64] ;  /* 0x0000000410107981 */ /* 0x000f28000c1e1900 */
[----:B------:R-:W5:Y:S01]  /*0490*/  LDG.E R3, desc[UR4][R12.64] ;  /* 0x000000040c037981 */ /* 0x000f62000c1e1900 */
[----:B--2---:R-:W-:-:S04]  /*04a0*/  FADD R7, R7, R18 ;  /* 0x0000001207077221 */ /* 0x004fc80000000000 */
[----:B---3--:R-:W-:-:S04]  /*04b0*/  FADD R7, R7, R14 ;  /* 0x0000000e07077221 */ /* 0x008fc80000000000 */
[----:B----4-:R-:W-:Y:S01]  /*04c0*/  FADD R7, R7, R16 ;  /* 0x0000001007077221 */ /* 0x010fe20000000000 */
[----:B-----5:R-:W-:-:S05]  /*04d0*/  FMUL R18, R3, R6 ;  /* 0x0000000603127220 */ /* 0x020fca0000400000 */
[----:B------:R-:W-:Y:S08]  /*04e0*/  F2F.F64.F32 R6, R7 ;  /* 0x0000000700067310 */ /* 0x000ff00000201800 */
[----:B------:R-:W1:Y:S02]  /*04f0*/  F2F.F64.F32 R2, R18 ;  /* 0x0000001200027310 */ /* 0x000e640000201800 */
[----:B-1----:R-:W-:-:S10]  /*0500*/  DFMA R2, R4, R6, R2 ;  /* 0x000000060402722b */ /* 0x002fd40000000002 */
[----:B------:R-:W1:Y:S01]  /*0510*/  F2F.F32.F64 R3, R2 ;  /* 0x0000000200037310 */ /* 0x000e620000301000 */
[----:B0-----:R-:W-:-:S05]  /*0520*/  IMAD.WIDE R4, R0, 0x4, R8 ;  /* 0x0000000400047825 */ /* 0x001fca00078e0208 */
[----:B-1----:R-:W-:Y:S01]  /*0530*/  STG.E desc[UR4][R4.64], R3 ;  /* 0x0000000304007986 */ /* 0x002fe2000c101904 */
[----:B------:R-:W-:Y:S05]  /*0540*/  EXIT ;  /* 0x000000000000794d */ /* 0x000fea0003800000 */
.L_x_0:
[----:B------:R-:W-:-:S00]  /*0550*/  BRA `(.L_x_0) ;  /* 0xfffffffc00fc7947 */ /* 0x000fc0000383ffff */
[----:B------:R-:W-:-:S00]  /*0560*/  NOP ;  /* 0x0000000000007918 */ /* 0x000fc00000000000 */
        /* <DEDUP_REMOVED lines=9> */
.L_x_1:


//--------------------- .nv.shared.reserved.0     --------------------------
	.section	.nv.shared.reserved.0,"aw",@nobits
	.weak		__nv_reservedSMEM_offset_0_alias
	.size		__nv_reservedSMEM_offset_0_alias, 0, 64
	.other		__nv_reservedSMEM_offset_0_alias,@"STO_CUDA_RESERVED_SHARED STV_DEFAULT"
__nv_reservedSMEM_offset_0_alias:
	.zero		0
	.zero		64


//--------------------- .nv.constant0._Z5gaussiiPfS_S_S_S_S_f --------------------------
	.section	.nv.constant0._Z5gaussiiPfS_S_S_S_S_f,"a",@progbits
	.sectionflags	@""
	.align	4
.nv.constant0._Z5gaussiiPfS_S_S_S_S_f:
	.zero		956


//--------------------- SYMBOLS --------------------------

	.type		.nv.reservedSmem.offset0,@object
	.size		.nv.reservedSmem.offset0,0x4
